//
// Generated by NVIDIA NVVM Compiler
//
// Compiler Build ID: CL-36424714
// Cuda compilation tools, release 13.0, V13.0.88
// Based on NVVM 20.0.0
//

.version 9.0
.target sm_100
.address_size 64

	// .globl	_Z11sum_vectorsPKfS0_Pfm

.visible .entry _Z11sum_vectorsPKfS0_Pfm(
	.param .u64 .ptr .align 1 _Z11sum_vectorsPKfS0_Pfm_param_0,
	.param .u64 .ptr .align 1 _Z11sum_vectorsPKfS0_Pfm_param_1,
	.param .u64 .ptr .align 1 _Z11sum_vectorsPKfS0_Pfm_param_2,
	.param .u64 _Z11sum_vectorsPKfS0_Pfm_param_3
)
{
	.reg .pred 	%p<2>;
	.reg .b32 	%r<5>;
	.reg .b32 	%f<4>;
	.reg .b64 	%rd<13>;

	ld.param.u64 	%rd2, [_Z11sum_vectorsPKfS0_Pfm_param_0];
	ld.param.u64 	%rd3, [_Z11sum_vectorsPKfS0_Pfm_param_1];
	ld.param.u64 	%rd4, [_Z11sum_vectorsPKfS0_Pfm_param_2];
	ld.param.u64 	%rd5, [_Z11sum_vectorsPKfS0_Pfm_param_3];
	mov.u32 	%r1, %ctaid.x;
	mov.u32 	%r2, %ntid.x;
	mov.u32 	%r3, %tid.x;
	mad.lo.s32 	%r4, %r1, %r2, %r3;
	cvt.s64.s32 	%rd1, %r4;
	setp.le.u64 	%p1, %rd5, %rd1;
	@%p1 bra 	$L__BB0_2;
	cvta.to.global.u64 	%rd6, %rd2;
	cvta.to.global.u64 	%rd7, %rd3;
	cvta.to.global.u64 	%rd8, %rd4;
	shl.b64 	%rd9, %rd1, 2;
	add.s64 	%rd10, %rd6, %rd9;
	ld.global.f32 	%f1, [%rd10];
	add.s64 	%rd11, %rd7, %rd9;
	ld.global.f32 	%f2, [%rd11];
	add.f32 	%f3, %f1, %f2;
	add.s64 	%rd12, %rd8, %rd9;
	st.global.f32 	[%rd12], %f3;
$L__BB0_2:
	ret;

}


// ===== COMPILED SASS (sm_100) =====

	.target	sm_100

	.elftype	@"ET_EXEC"


//--------------------- .note.nv.tkinfo           --------------------------
	.section	.note.nv.tkinfo,"",@"SHT_NOTE"
	.sectionflags	@"SHF_NOTE_NV_TKINFO"
	.tkinfo
        /*0018*/ 	.word	0x00000002
        /*0030*/ 	.string	""
        /*0030*/ 	.string	"ptxas"
        /*0030*/ 	.string	"Cuda compilation tools, release 13.0, V13.0.88"
        /*0030*/ 	.string	"Build cuda_13.0.r13.0/compiler.36424714_0"
        /*0030*/ 	.string	"-arch sm_100 -m 64 "



//--------------------- .note.nv.cuinfo           --------------------------
	.section	.note.nv.cuinfo,"",@"SHT_NOTE"
	.sectionflags	@"SHF_NOTE_NV_CUINFO"
        /*0018*/ 	.short	0x0002
        /*001a*/ 	.short	0x0064
        /*001c*/ 	.short	0x0082
	.zero		2


//--------------------- .nv.info                  --------------------------
	.section	.nv.info,"",@"SHT_CUDA_INFO"
	.align	4


	//----- nvinfo : EIATTR_REGCOUNT
	.align		4
        /*0000*/ 	.byte	0x04, 0x2f
        /*0002*/ 	.short	(.L_1 - .L_0)
	.align		4
.L_0:
        /*0004*/ 	.word	index@(_Z11sum_vectorsPKfS0_Pfm)
        /*0008*/ 	.word	0x0000000c


	//----- nvinfo : EIATTR_FRAME_SIZE
	.align		4
.L_1:
        /*000c*/ 	.byte	0x04, 0x11
        /*000e*/ 	.short	(.L_3 - .L_2)
	.align		4
.L_2:
        /*0010*/ 	.word	index@(_Z11sum_vectorsPKfS0_Pfm)
        /*0014*/ 	.word	0x00000000


	//----- nvinfo : EIATTR_MIN_STACK_SIZE
	.align		4
.L_3:
        /*0018*/ 	.byte	0x04, 0x12
        /*001a*/ 	.short	(.L_5 - .L_4)
	.align		4
.L_4:
        /*001c*/ 	.word	index@(_Z11sum_vectorsPKfS0_Pfm)
        /*0020*/ 	.word	0x00000000
.L_5:


//--------------------- .nv.compat                --------------------------
	.section	.nv.compat,"",@"SHT_CUDA_COMPAT_INFO"
	.align	4
        /*0000*/ 	.byte	0x02, 0x09, 0x00, 0x00, 0x02, 0x02, 0x01, 0x00, 0x02, 0x05, 0x05, 0x00, 0x03, 0x07, 0x01, 0x01
        /*0010*/ 	.byte	0x02, 0x03, 0x00, 0x00, 0x02, 0x06, 0x01, 0x00, 0x04, 0x0b, 0x08, 0x00, 0x09, 0x00, 0x00, 0x00
        /*0020*/ 	.byte	0x00, 0x00, 0x00, 0x00


//--------------------- .nv.info._Z11sum_vectorsPKfS0_Pfm --------------------------
	.section	.nv.info._Z11sum_vectorsPKfS0_Pfm,"",@"SHT_CUDA_INFO"
	.sectionflags	@""
	.align	4


	//----- nvinfo : EIATTR_CUDA_API_VERSION
	.align		4
        /*0000*/ 	.byte	0x04, 0x37
        /*0002*/ 	.short	(.L_7 - .L_6)
.L_6:
        /*0004*/ 	.word	0x00000082


	//----- nvinfo : EIATTR_KPARAM_INFO
	.align		4
.L_7:
        /*0008*/ 	.byte	0x04, 0x17
        /*000a*/ 	.short	(.L_9 - .L_8)
.L_8:
        /*000c*/ 	.word	0x00000000
        /*0010*/ 	.short	0x0003
        /*0012*/ 	.short	0x0018
        /*0014*/ 	.byte	0x00, 0xf0, 0x21, 0x00


	//----- nvinfo : EIATTR_KPARAM_INFO
	.align		4
.L_9:
        /*0018*/ 	.byte	0x04, 0x17
        /*001a*/ 	.short	(.L_11 - .L_10)
.L_10:
        /*001c*/ 	.word	0x00000000
        /*0020*/ 	.short	0x0002
        /*0022*/ 	.short	0x0010
        /*0024*/ 	.byte	0x00, 0xf5, 0x21, 0x00


	//----- nvinfo : EIATTR_KPARAM_INFO
	.align		4
.L_11:
        /*0028*/ 	.byte	0x04, 0x17
        /*002a*/ 	.short	(.L_13 - .L_12)
.L_12:
        /*002c*/ 	.word	0x00000000
        /*0030*/ 	.short	0x0001
        /*0032*/ 	.short	0x0008
        /*0034*/ 	.byte	0x00, 0xf5, 0x21, 0x00


	//----- nvinfo : EIATTR_KPARAM_INFO
	.align		4
.L_13:
        /*0038*/ 	.byte	0x04, 0x17
        /*003a*/ 	.short	(.L_15 - .L_14)
.L_14:
        /*003c*/ 	.word	0x00000000
        /*0040*/ 	.short	0x0000
        /*0042*/ 	.short	0x0000
        /*0044*/ 	.byte	0x00, 0xf5, 0x21, 0x00


	//----- nvinfo : EIATTR_SPARSE_MMA_MASK
	.align		4
.L_15:
        /*0048*/ 	.byte	0x03, 0x50
        /*004a*/ 	.short	0x0000


	//----- nvinfo : EIATTR_MAXREG_COUNT
	.align		4
        /*004c*/ 	.byte	0x03, 0x1b
        /*004e*/ 	.short	0x00ff


	//----- nvinfo : EIATTR_MERCURY_ISA_VERSION
	.align		4
        /*0050*/ 	.byte	0x03, 0x5f
        /*0052*/ 	.short	0x0101


	//----- nvinfo : EIATTR_VRC_CTA_INIT_COUNT
	.align		4
        /*0054*/ 	.byte	0x02, 0x4a
	.zero		1
	.zero		1


	//----- nvinfo : EIATTR_EXIT_INSTR_OFFSETS
	.align		4
        /*0058*/ 	.byte	0x04, 0x1c
        /*005a*/ 	.short	(.L_17 - .L_16)


	//   ....[0]....
.L_16:
        /*005c*/ 	.word	0x00000090


	//   ....[1]....
        /*0060*/ 	.word	0x00000190


	//----- nvinfo : EIATTR_CBANK_PARAM_SIZE
	.align		4
.L_17:
        /*0064*/ 	.byte	0x03, 0x19
        /*0066*/ 	.short	0x0020


	//----- nvinfo : EIATTR_PARAM_CBANK
	.align		4
        /*0068*/ 	.byte	0x04, 0x0a
        /*006a*/ 	.short	(.L_19 - .L_18)
	.align		4
.L_18:
        /*006c*/ 	.word	index@(.nv.constant0._Z11sum_vectorsPKfS0_Pfm)
        /*0070*/ 	.short	0x0380
        /*0072*/ 	.short	0x0020


	//----- nvinfo : EIATTR_SW_WAR
	.align		4
.L_19:
        /*0074*/ 	.byte	0x04, 0x36
        /*0076*/ 	.short	(.L_21 - .L_20)
.L_20:
        /*0078*/ 	.word	0x00000008
.L_21:


//--------------------- .nv.callgraph             --------------------------
	.section	.nv.callgraph,"",@"SHT_CUDA_CALLGRAPH"
	.align	4
	.sectionentsize	8
	.align		4
        /*0000*/ 	.word	0x00000000
	.align		4
        /*0004*/ 	.word	0xffffffff
	.align		4
        /*0008*/ 	.word	0x00000000
	.align		4
        /*000c*/ 	.word	0xfffffffe
	.align		4
        /*0010*/ 	.word	0x00000000
	.align		4
        /*0014*/ 	.word	0xfffffffd
	.align		4
        /*0018*/ 	.word	0x00000000
	.align		4
        /*001c*/ 	.word	0xfffffffc


//--------------------- .text._Z11sum_vectorsPKfS0_Pfm --------------------------
	.section	.text._Z11sum_vectorsPKfS0_Pfm,"ax",@progbits
	.align	128
        .global         _Z11sum_vectorsPKfS0_Pfm
        .type           _Z11sum_vectorsPKfS0_Pfm,@function
        .size           _Z11sum_vectorsPKfS0_Pfm,(.L_x_1 - _Z11sum_vectorsPKfS0_Pfm)
        .other          _Z11sum_vectorsPKfS0_Pfm,@"STO_CUDA_ENTRY STV_DEFAULT"
_Z11sum_vectorsPKfS0_Pfm:
.text._Z11sum_vectorsPKfS0_Pfm:
[----:B------:R-:W-:Y:S01]  /*0000*/  LDC R1, c[0x0][0x37c] ;  /* 0x0000df00ff017b82 */ /* 0x000fe20000000800 */
[----:B------:R-:W0:Y:S07]  /*0010*/  S2R R3, SR_TID.X ;  /* 0x0000000000037919 */ /* 0x000e2e0000002100 */
[----:B------:R-:W0:Y:S01]  /*0020*/  S2UR UR4, SR_CTAID.X ;  /* 0x00000000000479c3 */ /* 0x000e220000002500 */
[----:B------:R-:W1:Y:S07]  /*0030*/  LDCU.64 UR6, c[0x0][0x398] ;  /* 0x00007300ff0677ac */ /* 0x000e6e0008000a00 */
[----:B------:R-:W0:Y:S02]  /*0040*/  LDC R0, c[0x0][0x360] ;  /* 0x0000d800ff007b82 */ /* 0x000e240000000800 */
[----:B0-----:R-:W-:-:S05]  /*0050*/  IMAD R0, R0, UR4, R3 ;  /* 0x0000000400007c24 */ /* 0x001fca000f8e0203 */
[----:B-1----:R-:W-:Y:S02]  /*0060*/  ISETP.GE.U32.AND P0, PT, R0, UR6, PT ;  /* 0x0000000600007c0c */ /* 0x002fe4000bf06070 */
[----:B------:R-:W-:-:S04]  /*0070*/  SHF.R.S32.HI R3, RZ, 0x1f, R0 ;  /* 0x0000001fff037819 */ /* 0x000fc80000011400 */
[----:B------:R-:W-:-:S13]  /*0080*/  ISETP.GE.U32.AND.EX P0, PT, R3, UR7, PT, P0 ;  /* 0x0000000703007c0c */ /* 0x000fda000bf06100 */
[----:B------:R-:W-:Y:S05]  /*0090*/  @P0 EXIT ;  /* 0x000000000000094d */ /* 0x000fea0003800000 */
[----:B------:R-:W0:Y:S01]  /*00a0*/  LDCU.128 UR8, c[0x0][0x380] ;  /* 0x00007000ff0877ac */ /* 0x000e220008000c00 */
[C---:B------:R-:W-:Y:S01]  /*00b0*/  IMAD.SHL.U32 R6, R0.reuse, 0x4, RZ ;  /* 0x0000000400067824 */ /* 0x040fe200078e00ff */
[----:B------:R-:W-:Y:S01]  /*00c0*/  SHF.L.U64.HI R0, R0, 0x2, R3 ;  /* 0x0000000200007819 */ /* 0x000fe20000010203 */
[----:B------:R-:W1:Y:S01]  /*00d0*/  LDCU.64 UR4, c[0x0][0x358] ;  /* 0x00006b00ff0477ac */ /* 0x000e620008000a00 */
[----:B------:R-:W2:Y:S02]  /*00e0*/  LDCU.64 UR6, c[0x0][0x390] ;  /* 0x00007200ff0677ac */ /* 0x000ea40008000a00 */
[C---:B0-----:R-:W-:Y:S02]  /*00f0*/  IADD3 R4, P1, PT, R6.reuse, UR10, RZ ;  /* 0x0000000a06047c10 */ /* 0x041fe4000ff3e0ff */
[----:B------:R-:W-:Y:S02]  /*0100*/  IADD3 R2, P0, PT, R6, UR8, RZ ;  /* 0x0000000806027c10 */ /* 0x000fe4000ff1e0ff */
[----:B------:R-:W-:-:S02]  /*0110*/  IADD3.X R5, PT, PT, R0, UR11, RZ, P1, !PT ;  /* 0x0000000b00057c10 */ /* 0x000fc40008ffe4ff */
[----:B------:R-:W-:-:S04]  /*0120*/  IADD3.X R3, PT, PT, R0, UR9, RZ, P0, !PT ;  /* 0x0000000900037c10 */ /* 0x000fc800087fe4ff */
[----:B-1----:R-:W3:Y:S04]  /*0130*/  LDG.E R5, desc[UR4][R4.64] ;  /* 0x0000000404057981 */ /* 0x002ee8000c1e1900 */
[----:B------:R-:W3:Y:S01]  /*0140*/  LDG.E R2, desc[UR4][R2.64] ;  /* 0x0000000402027981 */ /* 0x000ee2000c1e1900 */
[----:B--2---:R-:W-:-:S04]  /*0150*/  IADD3 R6, P0, PT, R6, UR6, RZ ;  /* 0x0000000606067c10 */ /* 0x004fc8000ff1e0ff */
[----:B------:R-:W-:Y:S01]  /*0160*/  IADD3.X R7, PT, PT, R0, UR7, RZ, P0, !PT ;  /* 0x0000000700077c10 */ /* 0x000fe200087fe4ff */
[----:B---3--:R-:W-:-:S05]  /*0170*/  FADD R9, R2, R5 ;  /* 0x0000000502097221 */ /* 0x008fca0000000000 */
[----:B------:R-:W-:Y:S01]  /*0180*/  STG.E desc[UR4][R6.64], R9 ;  /* 0x0000000906007986 */ /* 0x000fe2000c101904 */
[----:B------:R-:W-:Y:S05]  /*0190*/  EXIT ;  /* 0x000000000000794d */ /* 0x000fea0003800000 */
.L_x_0:
[----:B------:R-:W-:-:S00]  /*01a0*/  BRA `(.L_x_0) ;  /* 0xfffffffc00fc7947 */ /* 0x000fc0000383ffff */
[----:B------:R-:W-:-:S00]  /*01b0*/  NOP ;  /* 0x0000000000007918 */ /* 0x000fc00000000000 */
        /* <DEDUP_REMOVED lines=12> */
.L_x_1:


//--------------------- .nv.shared.reserved.0     --------------------------
	.section	.nv.shared.reserved.0,"aw",@nobits
	.weak		__nv_reservedSMEM_offset_0_alias
	.size		__nv_reservedSMEM_offset_0_alias, 0, 64
	.other		__nv_reservedSMEM_offset_0_alias,@"STO_CUDA_RESERVED_SHARED STV_DEFAULT"
__nv_reservedSMEM_offset_0_alias:
	.zero		0
	.zero		64


//--------------------- .nv.constant0._Z11sum_vectorsPKfS0_Pfm --------------------------
	.section	.nv.constant0._Z11sum_vectorsPKfS0_Pfm,"a",@progbits
	.sectionflags	@""
	.align	4
.nv.constant0._Z11sum_vectorsPKfS0_Pfm:
	.zero		928


//--------------------- SYMBOLS --------------------------

	.type		.nv.reservedSmem.offset0,@object
	.size		.nv.reservedSmem.offset0,0x4
